	.headerflags	@"EF_CUDA_TEXMODE_UNIFIED EF_CUDA_64BIT_ADDRESS EF_CUDA_ACCELERATORS EF_CUDA_SM90 EF_CUDA_VIRTUAL_SM(EF_CUDA_SM90)"
	.elftype	@"ET_EXEC"


//--------------------- .nv.info                  --------------------------
	.section	.nv.info,"",@"SHT_CUDA_INFO"
	.align	4


	//----- nvinfo : EIATTR_REGCOUNT
	.align		4
        /*0000*/ 	.byte	0x04, 0x2f
        /*0002*/ 	.short	(.L_3 - .L_2)
	.align		4
.L_2:
        /*0004*/ 	.word	index@(triton_poi_fused__native_batch_norm_legit_no_training_relu_4)
        /*0008*/ 	.word	0x00000011


	//----- nvinfo : EIATTR_MIN_STACK_SIZE
	.align		4
.L_3:
        /*000c*/ 	.byte	0x04, 0x12
        /*000e*/ 	.short	(.L_5 - .L_4)
	.align		4
.L_4:
        /*0010*/ 	.word	index@(triton_poi_fused__native_batch_norm_legit_no_training_relu_4)
        /*0014*/ 	.word	0x00000000


	//----- nvinfo : EIATTR_FRAME_SIZE
	.align		4
.L_5:
        /*0018*/ 	.byte	0x04, 0x11
        /*001a*/ 	.short	(.L_7 - .L_6)
	.align		4
.L_6:
        /*001c*/ 	.word	index@(triton_poi_fused__native_batch_norm_legit_no_training_relu_4)
        /*0020*/ 	.word	0x00000000


	//----- nvinfo : EIATTR_MIN_STACK_SIZE
	.align		4
.L_7:
        /*0024*/ 	.byte	0x04, 0x12
        /*0026*/ 	.short	(.L_9 - .L_8)
	.align		4
.L_8:
        /*0028*/ 	.word	index@(triton_poi_fused__native_batch_norm_legit_no_training_relu_4)
        /*002c*/ 	.word	0x00000000
.L_9:


//--------------------- .nv.info.triton_poi_fused__native_batch_norm_legit_no_training_relu_4 --------------------------
	.section	.nv.info.triton_poi_fused__native_batch_norm_legit_no_training_relu_4,"",@"SHT_CUDA_INFO"
	.sectionflags	@""
	.align	4


	//----- nvinfo : EIATTR_CUDA_API_VERSION
	.align		4
        /*0000*/ 	.byte	0x04, 0x37
        /*0002*/ 	.short	(.L_11 - .L_10)
.L_10:
        /*0004*/ 	.word	0x0000007c


	//----- nvinfo : EIATTR_KPARAM_INFO
	.align		4
.L_11:
        /*0008*/ 	.byte	0x04, 0x17
        /*000a*/ 	.short	(.L_13 - .L_12)
.L_12:
        /*000c*/ 	.word	0x00000000
        /*0010*/ 	.short	0x0006
        /*0012*/ 	.short	0x0030
        /*0014*/ 	.byte	0x00, 0xf0, 0x11, 0x00


	//----- nvinfo : EIATTR_KPARAM_INFO
	.align		4
.L_13:
        /*0018*/ 	.byte	0x04, 0x17
        /*001a*/ 	.short	(.L_15 - .L_14)
.L_14:
        /*001c*/ 	.word	0x00000000
        /*0020*/ 	.short	0x0005
        /*0022*/ 	.short	0x0028
        /*0024*/ 	.byte	0x00, 0xf4, 0x21, 0x00


	//----- nvinfo : EIATTR_KPARAM_INFO
	.align		4
.L_15:
        /*0028*/ 	.byte	0x04, 0x17
        /*002a*/ 	.short	(.L_17 - .L_16)
.L_16:
        /*002c*/ 	.word	0x00000000
        /*0030*/ 	.short	0x0004
        /*0032*/ 	.short	0x0020
        /*0034*/ 	.byte	0x00, 0xf4, 0x21, 0x00


	//----- nvinfo : EIATTR_KPARAM_INFO
	.align		4
.L_17:
        /*0038*/ 	.byte	0x04, 0x17
        /*003a*/ 	.short	(.L_19 - .L_18)
.L_18:
        /*003c*/ 	.word	0x00000000
        /*0040*/ 	.short	0x0003
        /*0042*/ 	.short	0x0018
        /*0044*/ 	.byte	0x00, 0xf4, 0x21, 0x00


	//----- nvinfo : EIATTR_KPARAM_INFO
	.align		4
.L_19:
        /*0048*/ 	.byte	0x04, 0x17
        /*004a*/ 	.short	(.L_21 - .L_20)
.L_20:
        /*004c*/ 	.word	0x00000000
        /*0050*/ 	.short	0x0002
        /*0052*/ 	.short	0x0010
        /*0054*/ 	.byte	0x00, 0xf4, 0x21, 0x00


	//----- nvinfo : EIATTR_KPARAM_INFO
	.align		4
.L_21:
        /*0058*/ 	.byte	0x04, 0x17
        /*005a*/ 	.short	(.L_23 - .L_22)
.L_22:
        /*005c*/ 	.word	0x00000000
        /*0060*/ 	.short	0x0001
        /*0062*/ 	.short	0x0008
        /*0064*/ 	.byte	0x00, 0xf4, 0x21, 0x00


	//----- nvinfo : EIATTR_KPARAM_INFO
	.align		4
.L_23:
        /*0068*/ 	.byte	0x04, 0x17
        /*006a*/ 	.short	(.L_25 - .L_24)
.L_24:
        /*006c*/ 	.word	0x00000000
        /*0070*/ 	.short	0x0000
        /*0072*/ 	.short	0x0000
        /*0074*/ 	.byte	0x00, 0xf4, 0x21, 0x00


	//----- nvinfo : EIATTR_SPARSE_MMA_MASK
	.align		4
.L_25:
        /*0078*/ 	.byte	0x03, 0x50
        /*007a*/ 	.short	0x0000


	//----- nvinfo : EIATTR_MAXREG_COUNT
	.align		4
        /*007c*/ 	.byte	0x03, 0x1b
        /*007e*/ 	.short	0x00ff


	//----- nvinfo : EIATTR_EXIT_INSTR_OFFSETS
	.align		4
        /*0080*/ 	.byte	0x04, 0x1c
        /*0082*/ 	.short	(.L_27 - .L_26)


	//   ....[0]....
.L_26:
        /*0084*/ 	.word	0x00000350


	//----- nvinfo : EIATTR_REQNTID
	.align		4
.L_27:
        /*0088*/ 	.byte	0x04, 0x10
        /*008a*/ 	.short	(.L_29 - .L_28)
.L_28:
        /*008c*/ 	.word	0x00000080
        /*0090*/ 	.word	0x00000001
        /*0094*/ 	.word	0x00000001


	//----- nvinfo : EIATTR_CBANK_PARAM_SIZE
	.align		4
.L_29:
        /*0098*/ 	.byte	0x03, 0x19
        /*009a*/ 	.short	0x0034


	//----- nvinfo : EIATTR_PARAM_CBANK
	.align		4
        /*009c*/ 	.byte	0x04, 0x0a
        /*009e*/ 	.short	(.L_31 - .L_30)
	.align		4
.L_30:
        /*00a0*/ 	.word	index@(.nv.constant0.triton_poi_fused__native_batch_norm_legit_no_training_relu_4)
        /*00a4*/ 	.short	0x0210
        /*00a6*/ 	.short	0x0034


	//----- nvinfo : EIATTR_SW_WAR
	.align		4
.L_31:
        /*00a8*/ 	.byte	0x04, 0x36
        /*00aa*/ 	.short	(.L_33 - .L_32)
.L_32:
        /*00ac*/ 	.word	0x00000008
.L_33:


//--------------------- .nv.callgraph             --------------------------
	.section	.nv.callgraph,"",@"SHT_CUDA_CALLGRAPH"
	.align	4
	.sectionentsize	8
	.align		4
        /*0000*/ 	.word	0x00000000
	.align		4
        /*0004*/ 	.word	0xffffffff
	.align		4
        /*0008*/ 	.word	0x00000000
	.align		4
        /*000c*/ 	.word	0xfffffffe
	.align		4
        /*0010*/ 	.word	0x00000000
	.align		4
        /*0014*/ 	.word	0xfffffffd
	.align		4
        /*0018*/ 	.word	0x00000000
	.align		4
        /*001c*/ 	.word	0xfffffffc


//--------------------- .nv.constant4             --------------------------
	.section	.nv.constant4,"a",@progbits
	.align	8
	.align		8
.nv.constant4:
        /*0000*/ 	.dword	_$_str
	.align		8
        /*0008*/ 	.dword	_$_str_$_2


//--------------------- .text.triton_poi_fused__native_batch_norm_legit_no_training_relu_4 --------------------------
	.section	.text.triton_poi_fused__native_batch_norm_legit_no_training_relu_4,"ax",@progbits
	.align	128
        .global         triton_poi_fused__native_batch_norm_legit_no_training_relu_4
        .type           triton_poi_fused__native_batch_norm_legit_no_training_relu_4,@function
        .size           triton_poi_fused__native_batch_norm_legit_no_training_relu_4,(.L_x_1 - triton_poi_fused__native_batch_norm_legit_no_training_relu_4)
        .other          triton_poi_fused__native_batch_norm_legit_no_training_relu_4,@"STO_CUDA_ENTRY STV_DEFAULT"
triton_poi_fused__native_batch_norm_legit_no_training_relu_4:
.text.triton_poi_fused__native_batch_norm_legit_no_training_relu_4:
[----:B------:R-:W-:Y:S01]  /*0000*/  LDC R1, c[0x0][0x28] ;  /* 0x00000a00ff017b82 */ /* 0x000fe20000000800 */
[----:B------:R-:W1:Y:S07]  /*0010*/  S2R R0, SR_TID.X ;  /* 0x0000000000007919 */ /* 0x000e6e0000002100 */
[----:B------:R-:W2:Y:S01]  /*0020*/  LDC.64 R6, c[0x0][0x220] ;  /* 0x00008800ff067b82 */ /* 0x000ea20000000a00 */
[----:B------:R-:W-:Y:S01]  /*0030*/  ULDC.64 UR4, c[0x0][0x208] ;  /* 0x0000820000047ab9 */ /* 0x000fe20000000a00 */
[----:B------:R-:W3:Y:S06]  /*0040*/  S2R R5, SR_CTAID.X ;  /* 0x0000000000057919 */ /* 0x000eec0000002500 */
[----:B------:R-:W4:Y:S08]  /*0050*/  LDC.64 R8, c[0x0][0x228] ;  /* 0x00008a00ff087b82 */ /* 0x000f300000000a00 */
[----:B------:R-:W5:Y:S01]  /*0060*/  LDC.64 R10, c[0x0][0x230] ;  /* 0x00008c00ff0a7b82 */ /* 0x000f620000000a00 */
[----:B-1----:R-:W-:-:S02]  /*0070*/  SHF.L.U32 R0, R0, 0x1, RZ ;  /* 0x0000000100007819 */ /* 0x002fc400000006ff */
[----:B---3--:R-:W-:Y:S02]  /*0080*/  SHF.R.S32.HI R3, RZ, 0x17, R5 ;  /* 0x00000017ff037819 */ /* 0x008fe40000011405 */
[----:B------:R-:W-:Y:S02]  /*0090*/  LOP3.LUT R0, R0, 0xfe, RZ, 0xc0, !PT ;  /* 0x000000fe00007812 */ /* 0x000fe400078ec0ff */
[----:B------:R-:W-:Y:S02]  /*00a0*/  SGXT R3, R3, 0x1 ;  /* 0x000000010303781a */ /* 0x000fe40000000200 */
[----:B------:R-:W-:Y:S02]  /*00b0*/  LEA R0, R5, R0, 0x8 ;  /* 0x0000000005007211 */ /* 0x000fe400078e40ff */
[----:B------:R-:W1:Y:S02]  /*00c0*/  LDC.64 R4, c[0x0][0x218] ;  /* 0x00008600ff047b82 */ /* 0x000e640000000a00 */
[----:B------:R-:W-:-:S04]  /*00d0*/  LEA.HI R3, R3, R0, RZ, 0x9 ;  /* 0x0000000003037211 */ /* 0x000fc800078f48ff */
[----:B------:R-:W-:-:S04]  /*00e0*/  SHF.R.S32.HI R2, RZ, 0x9, R3 ;  /* 0x00000009ff027819 */ /* 0x000fc80000011403 */
[----:B------:R-:W-:-:S04]  /*00f0*/  LEA.HI R3, R3, R2, RZ, 0x1 ;  /* 0x0000000203037211 */ /* 0x000fc800078f08ff */
[----:B------:R-:W-:-:S04]  /*0100*/  LOP3.LUT R3, R3, 0xfffffffe, RZ, 0xc0, !PT ;  /* 0xfffffffe03037812 */ /* 0x000fc800078ec0ff */
[----:B------:R-:W-:Y:S02]  /*0110*/  IADD3 R13, R2, -R3, RZ ;  /* 0x80000003020d7210 */ /* 0x000fe40007ffe0ff */
[----:B------:R-:W3:Y:S03]  /*0120*/  LDC.64 R2, c[0x0][0x210] ;  /* 0x00008400ff027b82 */ /* 0x000ee60000000a00 */
[----:B--2---:R-:W-:-:S06]  /*0130*/  IMAD.WIDE R6, R13, 0x4, R6 ;  /* 0x000000040d067825 */ /* 0x004fcc00078e0206 */
[----:B------:R-:W2:Y:S01]  /*0140*/  LDG.E.EL R6, desc[UR4][R6.64] ;  /* 0x0000000406067981 */ /* 0x000ea2000c2e1900 */
[----:B-1----:R-:W-:-:S05]  /*0150*/  IMAD.WIDE R4, R13, 0x4, R4 ;  /* 0x000000040d047825 */ /* 0x002fca00078e0204 */
[----:B------:R1:W2:Y:S01]  /*0160*/  LDG.E.EL R12, desc[UR4][R4.64] ;  /* 0x00000004040c7981 */ /* 0x0002a2000c2e1900 */
[----:B---3--:R-:W-:Y:S01]  /*0170*/  IMAD.WIDE R2, R0, 0x4, R2 ;  /* 0x0000000400027825 */ /* 0x008fe200078e0202 */
[----:B------:R-:W-:Y:S01]  /*0180*/  HFMA2.MMA R14, -RZ, RZ, 1.625, 0 ;  /* 0x3e800000ff0e7435 */ /* 0x000fe200000001ff */
[----:B-1----:R-:W1:Y:S04]  /*0190*/  LDC.64 R4, c[0x0][0x238] ;  /* 0x00008e00ff047b82 */ /* 0x002e680000000a00 */
[----:B------:R-:W3:Y:S01]  /*01a0*/  LDG.E.64 R2, desc[UR4][R2.64] ;  /* 0x0000000402027981 */ /* 0x000ee2000c1e1b00 */
[----:B----4-:R-:W-:-:S04]  /*01b0*/  IMAD.WIDE R8, R13, 0x4, R8 ;  /* 0x000000040d087825 */ /* 0x010fc800078e0208 */
[----:B-----5:R-:W-:Y:S02]  /*01c0*/  IMAD.WIDE R10, R13, 0x4, R10 ;  /* 0x000000040d0a7825 */ /* 0x020fe400078e020a */
[----:B------:R-:W4:Y:S04]  /*01d0*/  LDG.E.EL R8, desc[UR4][R8.64] ;  /* 0x0000000408087981 */ /* 0x000f28000c2e1900 */
[----:B------:R-:W4:Y:S01]  /*01e0*/  LDG.E.EL R11, desc[UR4][R10.64] ;  /* 0x000000040a0b7981 */ /* 0x000f22000c2e1900 */
[----:B-1----:R-:W-:-:S04]  /*01f0*/  IMAD.WIDE R4, R0, 0x4, R4 ;  /* 0x0000000400047825 */ /* 0x002fc800078e0204 */
[----:B--2---:R-:W-:-:S04]  /*0200*/  FADD R6, R6, 9.9999997473787516356e-06 ;  /* 0x3727c5ac06067421 */ /* 0x004fc80000000000 */
[----:B------:R-:W1:Y:S02]  /*0210*/  MUFU.SQRT R7, R6 ;  /* 0x0000000600077308 */ /* 0x000e640000002000 */
[C---:B-1----:R-:W-:Y:S02]  /*0220*/  FSETP.GT.AND P0, PT, R7.reuse, 8.50705917302346158658e+37, PT ;  /* 0x7e8000000700780b */ /* 0x042fe40003f04000 */
[----:B------:R-:W-:-:S11]  /*0230*/  FSETP.GEU.AND P1, PT, R7, 1.175494350822287508e-38, PT ;  /* 0x008000000700780b */ /* 0x000fd60003f2e000 */
[----:B------:R-:W-:-:S04]  /*0240*/  @P0 FMUL R7, R7, 0.25 ;  /* 0x3e80000007070820 */ /* 0x000fc80000400000 */
[----:B------:R-:W-:-:S06]  /*0250*/  @!P1 FMUL R7, R7, 16777216 ;  /* 0x4b80000007079820 */ /* 0x000fcc0000400000 */
[----:B------:R-:W1:Y:S01]  /*0260*/  MUFU.RCP R7, R7 ;  /* 0x0000000700077308 */ /* 0x000e620000001000 */
[----:B------:R-:W-:Y:S01]  /*0270*/  FSEL R14, R14, 1, P0 ;  /* 0x3f8000000e0e7808 */ /* 0x000fe20000000000 */
[----:B---3--:R-:W-:-:S04]  /*0280*/  FADD R2, R2, -R12 ;  /* 0x8000000c02027221 */ /* 0x008fc80000000000 */
[----:B------:R-:W-:Y:S01]  /*0290*/  @!P1 FMUL R14, R14, 16777216 ;  /* 0x4b8000000e0e9820 */ /* 0x000fe20000400000 */
[----:B------:R-:W-:-:S03]  /*02a0*/  FADD R3, R3, -R12 ;  /* 0x8000000c03037221 */ /* 0x000fc60000000000 */
[----:B-1----:R-:W-:-:S04]  /*02b0*/  FMUL R14, R7, R14 ;  /* 0x0000000e070e7220 */ /* 0x002fc80000400000 */
[-C--:B------:R-:W-:Y:S01]  /*02c0*/  FMUL R2, R2, R14.reuse ;  /* 0x0000000e02027220 */ /* 0x080fe20000400000 */
[----:B------:R-:W-:-:S03]  /*02d0*/  FMUL R14, R3, R14 ;  /* 0x0000000e030e7220 */ /* 0x000fc60000400000 */
[C-C-:B----4-:R-:W-:Y:S01]  /*02e0*/  FFMA R2, R8.reuse, R2, R11.reuse ;  /* 0x0000000208027223 */ /* 0x150fe2000000000b */
[----:B------:R-:W-:-:S04]  /*02f0*/  FFMA R14, R8, R14, R11 ;  /* 0x0000000e080e7223 */ /* 0x000fc8000000000b */
[----:B------:R-:W-:Y:S02]  /*0300*/  FSETP.GEU.AND P0, PT, R2, RZ, PT ;  /* 0x000000ff0200720b */ /* 0x000fe40003f0e000 */
[----:B------:R-:W-:Y:S02]  /*0310*/  FSETP.GEU.AND P1, PT, R14, RZ, PT ;  /* 0x000000ff0e00720b */ /* 0x000fe40003f2e000 */
[----:B------:R-:W-:Y:S02]  /*0320*/  FSEL R2, R2, RZ, P0 ;  /* 0x000000ff02027208 */ /* 0x000fe40000000000 */
[----:B------:R-:W-:-:S05]  /*0330*/  FSEL R3, R14, RZ, P1 ;  /* 0x000000ff0e037208 */ /* 0x000fca0000800000 */
[----:B------:R-:W-:Y:S01]  /*0340*/  STG.E.64 desc[UR4][R4.64], R2 ;  /* 0x0000000204007986 */ /* 0x000fe2000c101b04 */
[----:B------:R-:W-:Y:S05]  /*0350*/  EXIT ;  /* 0x000000000000794d */ /* 0x000fea0003800000 */
.L_x_0:
[----:B------:R-:W-:-:S00]  /*0360*/  BRA `(.L_x_0) ;  /* 0xfffffffc00fc7947 */ /* 0x000fc0000383ffff */
[----:B------:R-:W-:-:S00]  /*0370*/  NOP ;  /* 0x0000000000007918 */ /* 0x000fc00000000000 */
        /* <DEDUP_REMOVED lines=8> */
.L_x_1:


//--------------------- .nv.global.init           --------------------------
	.section	.nv.global.init,"aw",@progbits
.nv.global.init:
	.type		_$_str,@object
	.size		_$_str,(_$_str_$_2 - _$_str)
_$_str:
        /*0000*/ 	.byte	0x5f, 0x5f, 0x43, 0x55, 0x44, 0x41, 0x5f, 0x46, 0x54, 0x5a, 0x00
	.type		_$_str_$_2,@object
	.size		_$_str_$_2,(.L_1 - _$_str_$_2)
_$_str_$_2:
        /*000b*/ 	.byte	0x5f, 0x5f, 0x43, 0x55, 0x44, 0x41, 0x5f, 0x50, 0x52, 0x45, 0x43, 0x5f, 0x53, 0x51, 0x52, 0x54
        /*001b*/ 	.byte	0x00
.L_1:


//--------------------- .nv.constant0.triton_poi_fused__native_batch_norm_legit_no_training_relu_4 --------------------------
	.section	.nv.constant0.triton_poi_fused__native_batch_norm_legit_no_training_relu_4,"a",@progbits
	.sectionflags	@""
	.align	4
.nv.constant0.triton_poi_fused__native_batch_norm_legit_no_training_relu_4:
	.zero		580
